	.headerflags	@"EF_CUDA_TEXMODE_UNIFIED EF_CUDA_64BIT_ADDRESS EF_CUDA_ACCELERATORS EF_CUDA_SM90 EF_CUDA_VIRTUAL_SM(EF_CUDA_SM90)"
	.elftype	@"ET_EXEC"


//--------------------- .nv.info                  --------------------------
	.section	.nv.info,"",@"SHT_CUDA_INFO"
	.align	4


	//----- nvinfo : EIATTR_REGCOUNT
	.align		4
        /*0000*/ 	.byte	0x04, 0x2f
        /*0002*/ 	.short	(.L_1 - .L_0)
	.align		4
.L_0:
        /*0004*/ 	.word	index@(triton_poi_fused_convolution_27)
        /*0008*/ 	.word	0x00000012


	//----- nvinfo : EIATTR_MIN_STACK_SIZE
	.align		4
.L_1:
        /*000c*/ 	.byte	0x04, 0x12
        /*000e*/ 	.short	(.L_3 - .L_2)
	.align		4
.L_2:
        /*0010*/ 	.word	index@(triton_poi_fused_convolution_27)
        /*0014*/ 	.word	0x00000000


	//----- nvinfo : EIATTR_FRAME_SIZE
	.align		4
.L_3:
        /*0018*/ 	.byte	0x04, 0x11
        /*001a*/ 	.short	(.L_5 - .L_4)
	.align		4
.L_4:
        /*001c*/ 	.word	index@(triton_poi_fused_convolution_27)
        /*0020*/ 	.word	0x00000000


	//----- nvinfo : EIATTR_MIN_STACK_SIZE
	.align		4
.L_5:
        /*0024*/ 	.byte	0x04, 0x12
        /*0026*/ 	.short	(.L_7 - .L_6)
	.align		4
.L_6:
        /*0028*/ 	.word	index@(triton_poi_fused_convolution_27)
        /*002c*/ 	.word	0x00000000
.L_7:


//--------------------- .nv.info.triton_poi_fused_convolution_27 --------------------------
	.section	.nv.info.triton_poi_fused_convolution_27,"",@"SHT_CUDA_INFO"
	.sectionflags	@""
	.align	4


	//----- nvinfo : EIATTR_CUDA_API_VERSION
	.align		4
        /*0000*/ 	.byte	0x04, 0x37
        /*0002*/ 	.short	(.L_9 - .L_8)
.L_8:
        /*0004*/ 	.word	0x0000007c


	//----- nvinfo : EIATTR_KPARAM_INFO
	.align		4
.L_9:
        /*0008*/ 	.byte	0x04, 0x17
        /*000a*/ 	.short	(.L_11 - .L_10)
.L_10:
        /*000c*/ 	.word	0x00000000
        /*0010*/ 	.short	0x0002
        /*0012*/ 	.short	0x0010
        /*0014*/ 	.byte	0x00, 0xf0, 0x11, 0x00


	//----- nvinfo : EIATTR_KPARAM_INFO
	.align		4
.L_11:
        /*0018*/ 	.byte	0x04, 0x17
        /*001a*/ 	.short	(.L_13 - .L_12)
.L_12:
        /*001c*/ 	.word	0x00000000
        /*0020*/ 	.short	0x0001
        /*0022*/ 	.short	0x0008
        /*0024*/ 	.byte	0x00, 0xf4, 0x21, 0x00


	//----- nvinfo : EIATTR_KPARAM_INFO
	.align		4
.L_13:
        /*0028*/ 	.byte	0x04, 0x17
        /*002a*/ 	.short	(.L_15 - .L_14)
.L_14:
        /*002c*/ 	.word	0x00000000
        /*0030*/ 	.short	0x0000
        /*0032*/ 	.short	0x0000
        /*0034*/ 	.byte	0x00, 0xf4, 0x21, 0x00


	//----- nvinfo : EIATTR_SPARSE_MMA_MASK
	.align		4
.L_15:
        /*0038*/ 	.byte	0x03, 0x50
        /*003a*/ 	.short	0x0000


	//----- nvinfo : EIATTR_MAXREG_COUNT
	.align		4
        /*003c*/ 	.byte	0x03, 0x1b
        /*003e*/ 	.short	0x00ff


	//----- nvinfo : EIATTR_EXIT_INSTR_OFFSETS
	.align		4
        /*0040*/ 	.byte	0x04, 0x1c
        /*0042*/ 	.short	(.L_17 - .L_16)


	//   ....[0]....
.L_16:
        /*0044*/ 	.word	0x00000260


	//----- nvinfo : EIATTR_REQNTID
	.align		4
.L_17:
        /*0048*/ 	.byte	0x04, 0x10
        /*004a*/ 	.short	(.L_19 - .L_18)
.L_18:
        /*004c*/ 	.word	0x00000080
        /*0050*/ 	.word	0x00000001
        /*0054*/ 	.word	0x00000001


	//----- nvinfo : EIATTR_CBANK_PARAM_SIZE
	.align		4
.L_19:
        /*0058*/ 	.byte	0x03, 0x19
        /*005a*/ 	.short	0x0014


	//----- nvinfo : EIATTR_PARAM_CBANK
	.align		4
        /*005c*/ 	.byte	0x04, 0x0a
        /*005e*/ 	.short	(.L_21 - .L_20)
	.align		4
.L_20:
        /*0060*/ 	.word	index@(.nv.constant0.triton_poi_fused_convolution_27)
        /*0064*/ 	.short	0x0210
        /*0066*/ 	.short	0x0014


	//----- nvinfo : EIATTR_SW_WAR
	.align		4
.L_21:
        /*0068*/ 	.byte	0x04, 0x36
        /*006a*/ 	.short	(.L_23 - .L_22)
.L_22:
        /*006c*/ 	.word	0x00000008
.L_23:


//--------------------- .nv.callgraph             --------------------------
	.section	.nv.callgraph,"",@"SHT_CUDA_CALLGRAPH"
	.align	4
	.sectionentsize	8
	.align		4
        /*0000*/ 	.word	0x00000000
	.align		4
        /*0004*/ 	.word	0xffffffff
	.align		4
        /*0008*/ 	.word	0x00000000
	.align		4
        /*000c*/ 	.word	0xfffffffe
	.align		4
        /*0010*/ 	.word	0x00000000
	.align		4
        /*0014*/ 	.word	0xfffffffd
	.align		4
        /*0018*/ 	.word	0x00000000
	.align		4
        /*001c*/ 	.word	0xfffffffc


//--------------------- .text.triton_poi_fused_convolution_27 --------------------------
	.section	.text.triton_poi_fused_convolution_27,"ax",@progbits
	.align	128
        .global         triton_poi_fused_convolution_27
        .type           triton_poi_fused_convolution_27,@function
        .size           triton_poi_fused_convolution_27,(.L_x_1 - triton_poi_fused_convolution_27)
        .other          triton_poi_fused_convolution_27,@"STO_CUDA_ENTRY STV_DEFAULT"
triton_poi_fused_convolution_27:
.text.triton_poi_fused_convolution_27:
[----:B------:R-:W-:Y:S01]  /*0000*/  LDC R1, c[0x0][0x28] ;  /* 0x00000a00ff017b82 */ /* 0x000fe20000000800 */
[----:B------:R-:W1:Y:S07]  /*0010*/  S2R R0, SR_TID.X ;  /* 0x0000000000007919 */ /* 0x000e6e0000002100 */
[----:B------:R-:W2:Y:S01]  /*0020*/  LDC.64 R2, c[0x0][0x218] ;  /* 0x00008600ff027b82 */ /* 0x000ea20000000a00 */
[----:B------:R-:W-:Y:S01]  /*0030*/  ULDC.64 UR4, c[0x0][0x208] ;  /* 0x0000820000047ab9 */ /* 0x000fe20000000a00 */
[----:B------:R-:W3:Y:S06]  /*0040*/  S2R R5, SR_CTAID.X ;  /* 0x0000000000057919 */ /* 0x000eec0000002500 */
[----:B------:R-:W4:Y:S01]  /*0050*/  LDC.64 R8, c[0x0][0x210] ;  /* 0x00008400ff087b82 */ /* 0x000f220000000a00 */
[----:B-1----:R-:W-:-:S02]  /*0060*/  SHF.L.U32 R0, R0, 0x2, RZ ;  /* 0x0000000200007819 */ /* 0x002fc400000006ff */
[----:B---3--:R-:W-:Y:S02]  /*0070*/  SHF.R.S32.HI R4, RZ, 0x15, R5 ;  /* 0x00000015ff047819 */ /* 0x008fe40000011405 */
[----:B------:R-:W-:Y:S02]  /*0080*/  LOP3.LUT R0, R0, 0x1fc, RZ, 0xc0, !PT ;  /* 0x000001fc00007812 */ /* 0x000fe400078ec0ff */
[----:B------:R-:W-:Y:S02]  /*0090*/  SGXT R4, R4, 0x1 ;  /* 0x000000010404781a */ /* 0x000fe40000000200 */
[----:B------:R-:W-:-:S04]  /*00a0*/  LEA R5, R5, R0, 0xa ;  /* 0x0000000005057211 */ /* 0x000fc800078e50ff */
[----:B------:R-:W-:Y:S01]  /*00b0*/  LEA.HI R4, R4, R5, RZ, 0xa ;  /* 0x0000000504047211 */ /* 0x000fe200078f50ff */
[----:B----4-:R-:W-:-:S04]  /*00c0*/  IMAD.WIDE R8, R5, 0x4, R8 ;  /* 0x0000000405087825 */ /* 0x010fc800078e0208 */
[----:B------:R-:W-:Y:S01]  /*00d0*/  VIADD R0, R4, 0x200 ;  /* 0x0000020004007836 */ /* 0x000fe20000000000 */
[----:B------:R-:W-:-:S04]  /*00e0*/  SHF.R.S32.HI R4, RZ, 0xa, R4 ;  /* 0x0000000aff047819 */ /* 0x000fc80000011404 */
[----:B------:R-:W-:Y:S02]  /*00f0*/  SHF.R.S32.HI R0, RZ, 0xa, R0 ;  /* 0x0000000aff007819 */ /* 0x000fe40000011400 */
[----:B------:R-:W-:Y:S02]  /*0100*/  LEA.HI R6, R4, R4, RZ, 0x7 ;  /* 0x0000000404067211 */ /* 0x000fe400078f38ff */
[----:B------:R-:W-:Y:S02]  /*0110*/  LEA.HI R10, R0, R0, RZ, 0x7 ;  /* 0x00000000000a7211 */ /* 0x000fe400078f38ff */
[----:B------:R-:W-:Y:S02]  /*0120*/  LOP3.LUT R7, R6, 0xffffff80, RZ, 0xc0, !PT ;  /* 0xffffff8006077812 */ /* 0x000fe400078ec0ff */
[----:B------:R-:W-:Y:S02]  /*0130*/  LOP3.LUT R11, R10, 0xffffff80, RZ, 0xc0, !PT ;  /* 0xffffff800a0b7812 */ /* 0x000fe400078ec0ff */
[----:B------:R-:W-:-:S03]  /*0140*/  IADD3 R7, R4, -R7, RZ ;  /* 0x8000000704077210 */ /* 0x000fc60007ffe0ff */
[----:B------:R-:W-:Y:S02]  /*0150*/  IMAD.IADD R13, R0, 0x1, -R11 ;  /* 0x00000001000d7824 */ /* 0x000fe400078e0a0b */
[--C-:B--2---:R-:W-:Y:S02]  /*0160*/  IMAD.WIDE R10, R7, 0x4, R2.reuse ;  /* 0x00000004070a7825 */ /* 0x104fe400078e0202 */
[----:B------:R-:W2:Y:S02]  /*0170*/  LDG.E.128 R4, desc[UR4][R8.64] ;  /* 0x0000000408047981 */ /* 0x000ea4000c1e1d00 */
[----:B------:R-:W-:Y:S02]  /*0180*/  IMAD.WIDE R2, R13, 0x4, R2 ;  /* 0x000000040d027825 */ /* 0x000fe400078e0202 */
[----:B------:R-:W2:Y:S04]  /*0190*/  LDG.E.EL R10, desc[UR4][R10.64] ;  /* 0x000000040a0a7981 */ /* 0x000ea8000c2e1900 */
[----:B------:R-:W3:Y:S04]  /*01a0*/  LDG.E.EL R2, desc[UR4][R2.64] ;  /* 0x0000000402027981 */ /* 0x000ee8000c2e1900 */
[----:B------:R-:W3:Y:S01]  /*01b0*/  LDG.E.128 R12, desc[UR4][R8.64+0x800] ;  /* 0x00080004080c7981 */ /* 0x000ee2000c1e1d00 */
[--C-:B--2---:R-:W-:Y:S01]  /*01c0*/  FADD R4, R4, R10.reuse ;  /* 0x0000000a04047221 */ /* 0x104fe20000000000 */
[--C-:B------:R-:W-:Y:S01]  /*01d0*/  FADD R5, R5, R10.reuse ;  /* 0x0000000a05057221 */ /* 0x100fe20000000000 */
[--C-:B------:R-:W-:Y:S01]  /*01e0*/  FADD R6, R6, R10.reuse ;  /* 0x0000000a06067221 */ /* 0x100fe20000000000 */
[----:B------:R-:W-:Y:S01]  /*01f0*/  FADD R7, R7, R10 ;  /* 0x0000000a07077221 */ /* 0x000fe20000000000 */
[--C-:B---3--:R-:W-:Y:S01]  /*0200*/  FADD R12, R12, R2.reuse ;  /* 0x000000020c0c7221 */ /* 0x108fe20000000000 */
[--C-:B------:R-:W-:Y:S01]  /*0210*/  FADD R13, R13, R2.reuse ;  /* 0x000000020d0d7221 */ /* 0x100fe20000000000 */
[--C-:B------:R-:W-:Y:S01]  /*0220*/  FADD R14, R14, R2.reuse ;  /* 0x000000020e0e7221 */ /* 0x100fe20000000000 */
[----:B------:R-:W-:Y:S01]  /*0230*/  FADD R15, R15, R2 ;  /* 0x000000020f0f7221 */ /* 0x000fe20000000000 */
[----:B------:R-:W-:Y:S04]  /*0240*/  STG.E.128 desc[UR4][R8.64], R4 ;  /* 0x0000000408007986 */ /* 0x000fe8000c101d04 */
[----:B------:R-:W-:Y:S01]  /*0250*/  STG.E.128 desc[UR4][R8.64+0x800], R12 ;  /* 0x0008000c08007986 */ /* 0x000fe2000c101d04 */
[----:B------:R-:W-:Y:S05]  /*0260*/  EXIT ;  /* 0x000000000000794d */ /* 0x000fea0003800000 */
.L_x_0:
[----:B------:R-:W-:-:S00]  /*0270*/  BRA `(.L_x_0) ;  /* 0xfffffffc00fc7947 */ /* 0x000fc0000383ffff */
[----:B------:R-:W-:-:S00]  /*0280*/  NOP ;  /* 0x0000000000007918 */ /* 0x000fc00000000000 */
[----:B------:R-:W-:-:S00]  /*0290*/  NOP ;  /* 0x0000000000007918 */ /* 0x000fc00000000000 */
[----:B------:R-:W-:-:S00]  /*02a0*/  NOP ;  /* 0x0000000000007918 */ /* 0x000fc00000000000 */
[----:B------:R-:W-:-:S00]  /*02b0*/  NOP ;  /* 0x0000000000007918 */ /* 0x000fc00000000000 */
[----:B------:R-:W-:-:S00]  /*02c0*/  NOP ;  /* 0x0000000000007918 */ /* 0x000fc00000000000 */
[----:B------:R-:W-:-:S00]  /*02d0*/  NOP ;  /* 0x0000000000007918 */ /* 0x000fc00000000000 */
[----:B------:R-:W-:-:S00]  /*02e0*/  NOP ;  /* 0x0000000000007918 */ /* 0x000fc00000000000 */
[----:B------:R-:W-:-:S00]  /*02f0*/  NOP ;  /* 0x0000000000007918 */ /* 0x000fc00000000000 */
.L_x_1:


//--------------------- .nv.constant0.triton_poi_fused_convolution_27 --------------------------
	.section	.nv.constant0.triton_poi_fused_convolution_27,"a",@progbits
	.sectionflags	@""
	.align	4
.nv.constant0.triton_poi_fused_convolution_27:
	.zero		548
